//
// Generated by NVIDIA NVVM Compiler
//
// Compiler Build ID: CL-36424714
// Cuda compilation tools, release 13.0, V13.0.88
// Based on NVVM 20.0.0
//

.version 9.0
.target sm_100
.address_size 64

	// .globl	_Z26sharedMemAccessWithStride1v

.visible .entry _Z26sharedMemAccessWithStride1v()
{


	ret;

}
	// .globl	_Z26sharedMemAccessWithStride3v
.visible .entry _Z26sharedMemAccessWithStride3v()
{


	ret;

}
	// .globl	_Z26sharedMemAccessWithStride2v
.visible .entry _Z26sharedMemAccessWithStride2v()
{


	ret;

}
	// .globl	_Z26sharedMemAccessWithStride8v
.visible .entry _Z26sharedMemAccessWithStride8v()
{


	ret;

}
	// .globl	_Z27sharedMemAccessWithStride16v
.visible .entry _Z27sharedMemAccessWithStride16v()
{


	ret;

}


// ===== COMPILED SASS (sm_100) =====

	.target	sm_100

	.elftype	@"ET_EXEC"


//--------------------- .note.nv.tkinfo           --------------------------
	.section	.note.nv.tkinfo,"",@"SHT_NOTE"
	.sectionflags	@"SHF_NOTE_NV_TKINFO"
	.tkinfo
        /*0018*/ 	.word	0x00000002
        /*0030*/ 	.string	""
        /*0030*/ 	.string	"ptxas"
        /*0030*/ 	.string	"Cuda compilation tools, release 13.0, V13.0.88"
        /*0030*/ 	.string	"Build cuda_13.0.r13.0/compiler.36424714_0"
        /*0030*/ 	.string	"-arch sm_100 -m 64 "



//--------------------- .note.nv.cuinfo           --------------------------
	.section	.note.nv.cuinfo,"",@"SHT_NOTE"
	.sectionflags	@"SHF_NOTE_NV_CUINFO"
        /*0018*/ 	.short	0x0002
        /*001a*/ 	.short	0x0064
        /*001c*/ 	.short	0x0082
	.zero		2


//--------------------- .nv.info                  --------------------------
	.section	.nv.info,"",@"SHT_CUDA_INFO"
	.align	4


	//----- nvinfo : EIATTR_REGCOUNT
	.align		4
        /*0000*/ 	.byte	0x04, 0x2f
        /*0002*/ 	.short	(.L_1 - .L_0)
	.align		4
.L_0:
        /*0004*/ 	.word	index@(_Z26sharedMemAccessWithStride1v)
        /*0008*/ 	.word	0x00000004


	//----- nvinfo : EIATTR_FRAME_SIZE
	.align		4
.L_1:
        /*000c*/ 	.byte	0x04, 0x11
        /*000e*/ 	.short	(.L_3 - .L_2)
	.align		4
.L_2:
        /*0010*/ 	.word	index@(_Z26sharedMemAccessWithStride1v)
        /*0014*/ 	.word	0x00000000


	//----- nvinfo : EIATTR_REGCOUNT
	.align		4
.L_3:
        /*0018*/ 	.byte	0x04, 0x2f
        /*001a*/ 	.short	(.L_5 - .L_4)
	.align		4
.L_4:
        /*001c*/ 	.word	index@(_Z26sharedMemAccessWithStride3v)
        /*0020*/ 	.word	0x00000004


	//----- nvinfo : EIATTR_FRAME_SIZE
	.align		4
.L_5:
        /*0024*/ 	.byte	0x04, 0x11
        /*0026*/ 	.short	(.L_7 - .L_6)
	.align		4
.L_6:
        /*0028*/ 	.word	index@(_Z26sharedMemAccessWithStride3v)
        /*002c*/ 	.word	0x00000000


	//----- nvinfo : EIATTR_REGCOUNT
	.align		4
.L_7:
        /*0030*/ 	.byte	0x04, 0x2f
        /*0032*/ 	.short	(.L_9 - .L_8)
	.align		4
.L_8:
        /*0034*/ 	.word	index@(_Z26sharedMemAccessWithStride2v)
        /*0038*/ 	.word	0x00000004


	//----- nvinfo : EIATTR_FRAME_SIZE
	.align		4
.L_9:
        /*003c*/ 	.byte	0x04, 0x11
        /*003e*/ 	.short	(.L_11 - .L_10)
	.align		4
.L_10:
        /*0040*/ 	.word	index@(_Z26sharedMemAccessWithStride2v)
        /*0044*/ 	.word	0x00000000


	//----- nvinfo : EIATTR_REGCOUNT
	.align		4
.L_11:
        /*0048*/ 	.byte	0x04, 0x2f
        /*004a*/ 	.short	(.L_13 - .L_12)
	.align		4
.L_12:
        /*004c*/ 	.word	index@(_Z26sharedMemAccessWithStride8v)
        /*0050*/ 	.word	0x00000004


	//----- nvinfo : EIATTR_FRAME_SIZE
	.align		4
.L_13:
        /*0054*/ 	.byte	0x04, 0x11
        /*0056*/ 	.short	(.L_15 - .L_14)
	.align		4
.L_14:
        /*0058*/ 	.word	index@(_Z26sharedMemAccessWithStride8v)
        /*005c*/ 	.word	0x00000000


	//----- nvinfo : EIATTR_REGCOUNT
	.align		4
.L_15:
        /*0060*/ 	.byte	0x04, 0x2f
        /*0062*/ 	.short	(.L_17 - .L_16)
	.align		4
.L_16:
        /*0064*/ 	.word	index@(_Z27sharedMemAccessWithStride16v)
        /*0068*/ 	.word	0x00000004


	//----- nvinfo : EIATTR_FRAME_SIZE
	.align		4
.L_17:
        /*006c*/ 	.byte	0x04, 0x11
        /*006e*/ 	.short	(.L_19 - .L_18)
	.align		4
.L_18:
        /*0070*/ 	.word	index@(_Z27sharedMemAccessWithStride16v)
        /*0074*/ 	.word	0x00000000


	//----- nvinfo : EIATTR_MIN_STACK_SIZE
	.align		4
.L_19:
        /*0078*/ 	.byte	0x04, 0x12
        /*007a*/ 	.short	(.L_21 - .L_20)
	.align		4
.L_20:
        /*007c*/ 	.word	index@(_Z27sharedMemAccessWithStride16v)
        /*0080*/ 	.word	0x00000000


	//----- nvinfo : EIATTR_MIN_STACK_SIZE
	.align		4
.L_21:
        /*0084*/ 	.byte	0x04, 0x12
        /*0086*/ 	.short	(.L_23 - .L_22)
	.align		4
.L_22:
        /*0088*/ 	.word	index@(_Z26sharedMemAccessWithStride8v)
        /*008c*/ 	.word	0x00000000


	//----- nvinfo : EIATTR_MIN_STACK_SIZE
	.align		4
.L_23:
        /*0090*/ 	.byte	0x04, 0x12
        /*0092*/ 	.short	(.L_25 - .L_24)
	.align		4
.L_24:
        /*0094*/ 	.word	index@(_Z26sharedMemAccessWithStride2v)
        /*0098*/ 	.word	0x00000000


	//----- nvinfo : EIATTR_MIN_STACK_SIZE
	.align		4
.L_25:
        /*009c*/ 	.byte	0x04, 0x12
        /*009e*/ 	.short	(.L_27 - .L_26)
	.align		4
.L_26:
        /*00a0*/ 	.word	index@(_Z26sharedMemAccessWithStride3v)
        /*00a4*/ 	.word	0x00000000


	//----- nvinfo : EIATTR_MIN_STACK_SIZE
	.align		4
.L_27:
        /*00a8*/ 	.byte	0x04, 0x12
        /*00aa*/ 	.short	(.L_29 - .L_28)
	.align		4
.L_28:
        /*00ac*/ 	.word	index@(_Z26sharedMemAccessWithStride1v)
        /*00b0*/ 	.word	0x00000000
.L_29:


//--------------------- .nv.compat                --------------------------
	.section	.nv.compat,"",@"SHT_CUDA_COMPAT_INFO"
	.align	4
        /*0000*/ 	.byte	0x02, 0x09, 0x00, 0x00, 0x02, 0x02, 0x01, 0x00, 0x02, 0x05, 0x05, 0x00, 0x03, 0x07, 0x01, 0x01
        /*0010*/ 	.byte	0x02, 0x03, 0x00, 0x00, 0x02, 0x06, 0x01, 0x00, 0x04, 0x0b, 0x08, 0x00, 0x09, 0x00, 0x00, 0x00
        /*0020*/ 	.byte	0x00, 0x00, 0x00, 0x00


//--------------------- .nv.info._Z27sharedMemAccessWithStride16v --------------------------
	.section	.nv.info._Z27sharedMemAccessWithStride16v,"",@"SHT_CUDA_INFO"
	.sectionflags	@""
	.align	4


	//----- nvinfo : EIATTR_CUDA_API_VERSION
	.align		4
        /*0000*/ 	.byte	0x04, 0x37
        /*0002*/ 	.short	(.L_31 - .L_30)
.L_30:
        /*0004*/ 	.word	0x00000082


	//----- nvinfo : EIATTR_SPARSE_MMA_MASK
	.align		4
.L_31:
        /*0008*/ 	.byte	0x03, 0x50
        /*000a*/ 	.short	0x0000


	//----- nvinfo : EIATTR_MAXREG_COUNT
	.align		4
        /*000c*/ 	.byte	0x03, 0x1b
        /*000e*/ 	.short	0x00ff


	//----- nvinfo : EIATTR_MERCURY_ISA_VERSION
	.align		4
        /*0010*/ 	.byte	0x03, 0x5f
        /*0012*/ 	.short	0x0101


	//----- nvinfo : EIATTR_VRC_CTA_INIT_COUNT
	.align		4
        /*0014*/ 	.byte	0x02, 0x4a
	.zero		1
	.zero		1


	//----- nvinfo : EIATTR_EXIT_INSTR_OFFSETS
	.align		4
        /*0018*/ 	.byte	0x04, 0x1c
        /*001a*/ 	.short	(.L_33 - .L_32)


	//   ....[0]....
.L_32:
        /*001c*/ 	.word	0x00000010


	//----- nvinfo : EIATTR_SW_WAR
	.align		4
.L_33:
        /*0020*/ 	.byte	0x04, 0x36
        /*0022*/ 	.short	(.L_35 - .L_34)
.L_34:
        /*0024*/ 	.word	0x00000008
.L_35:


//--------------------- .nv.info._Z26sharedMemAccessWithStride8v --------------------------
	.section	.nv.info._Z26sharedMemAccessWithStride8v,"",@"SHT_CUDA_INFO"
	.sectionflags	@""
	.align	4


	//----- nvinfo : EIATTR_CUDA_API_VERSION
	.align		4
        /*0000*/ 	.byte	0x04, 0x37
        /*0002*/ 	.short	(.L_37 - .L_36)
.L_36:
        /*0004*/ 	.word	0x00000082


	//----- nvinfo : EIATTR_SPARSE_MMA_MASK
	.align		4
.L_37:
        /*0008*/ 	.byte	0x03, 0x50
        /*000a*/ 	.short	0x0000


	//----- nvinfo : EIATTR_MAXREG_COUNT
	.align		4
        /*000c*/ 	.byte	0x03, 0x1b
        /*000e*/ 	.short	0x00ff


	//----- nvinfo : EIATTR_MERCURY_ISA_VERSION
	.align		4
        /*0010*/ 	.byte	0x03, 0x5f
        /*0012*/ 	.short	0x0101


	//----- nvinfo : EIATTR_VRC_CTA_INIT_COUNT
	.align		4
        /*0014*/ 	.byte	0x02, 0x4a
	.zero		1
	.zero		1


	//----- nvinfo : EIATTR_EXIT_INSTR_OFFSETS
	.align		4
        /*0018*/ 	.byte	0x04, 0x1c
        /*001a*/ 	.short	(.L_39 - .L_38)


	//   ....[0]....
.L_38:
        /*001c*/ 	.word	0x00000010


	//----- nvinfo : EIATTR_SW_WAR
	.align		4
.L_39:
        /*0020*/ 	.byte	0x04, 0x36
        /*0022*/ 	.short	(.L_41 - .L_40)
.L_40:
        /*0024*/ 	.word	0x00000008
.L_41:


//--------------------- .nv.info._Z26sharedMemAccessWithStride2v --------------------------
	.section	.nv.info._Z26sharedMemAccessWithStride2v,"",@"SHT_CUDA_INFO"
	.sectionflags	@""
	.align	4


	//----- nvinfo : EIATTR_CUDA_API_VERSION
	.align		4
        /*0000*/ 	.byte	0x04, 0x37
        /*0002*/ 	.short	(.L_43 - .L_42)
.L_42:
        /*0004*/ 	.word	0x00000082


	//----- nvinfo : EIATTR_SPARSE_MMA_MASK
	.align		4
.L_43:
        /*0008*/ 	.byte	0x03, 0x50
        /*000a*/ 	.short	0x0000


	//----- nvinfo : EIATTR_MAXREG_COUNT
	.align		4
        /*000c*/ 	.byte	0x03, 0x1b
        /*000e*/ 	.short	0x00ff


	//----- nvinfo : EIATTR_MERCURY_ISA_VERSION
	.align		4
        /*0010*/ 	.byte	0x03, 0x5f
        /*0012*/ 	.short	0x0101


	//----- nvinfo : EIATTR_VRC_CTA_INIT_COUNT
	.align		4
        /*0014*/ 	.byte	0x02, 0x4a
	.zero		1
	.zero		1


	//----- nvinfo : EIATTR_EXIT_INSTR_OFFSETS
	.align		4
        /*0018*/ 	.byte	0x04, 0x1c
        /*001a*/ 	.short	(.L_45 - .L_44)


	//   ....[0]....
.L_44:
        /*001c*/ 	.word	0x00000010


	//----- nvinfo : EIATTR_SW_WAR
	.align		4
.L_45:
        /*0020*/ 	.byte	0x04, 0x36
        /*0022*/ 	.short	(.L_47 - .L_46)
.L_46:
        /*0024*/ 	.word	0x00000008
.L_47:


//--------------------- .nv.info._Z26sharedMemAccessWithStride3v --------------------------
	.section	.nv.info._Z26sharedMemAccessWithStride3v,"",@"SHT_CUDA_INFO"
	.sectionflags	@""
	.align	4


	//----- nvinfo : EIATTR_CUDA_API_VERSION
	.align		4
        /*0000*/ 	.byte	0x04, 0x37
        /*0002*/ 	.short	(.L_49 - .L_48)
.L_48:
        /*0004*/ 	.word	0x00000082


	//----- nvinfo : EIATTR_SPARSE_MMA_MASK
	.align		4
.L_49:
        /*0008*/ 	.byte	0x03, 0x50
        /*000a*/ 	.short	0x0000


	//----- nvinfo : EIATTR_MAXREG_COUNT
	.align		4
        /*000c*/ 	.byte	0x03, 0x1b
        /*000e*/ 	.short	0x00ff


	//----- nvinfo : EIATTR_MERCURY_ISA_VERSION
	.align		4
        /*0010*/ 	.byte	0x03, 0x5f
        /*0012*/ 	.short	0x0101


	//----- nvinfo : EIATTR_VRC_CTA_INIT_COUNT
	.align		4
        /*0014*/ 	.byte	0x02, 0x4a
	.zero		1
	.zero		1


	//----- nvinfo : EIATTR_EXIT_INSTR_OFFSETS
	.align		4
        /*0018*/ 	.byte	0x04, 0x1c
        /*001a*/ 	.short	(.L_51 - .L_50)


	//   ....[0]....
.L_50:
        /*001c*/ 	.word	0x00000010


	//----- nvinfo : EIATTR_SW_WAR
	.align		4
.L_51:
        /*0020*/ 	.byte	0x04, 0x36
        /*0022*/ 	.short	(.L_53 - .L_52)
.L_52:
        /*0024*/ 	.word	0x00000008
.L_53:


//--------------------- .nv.info._Z26sharedMemAccessWithStride1v --------------------------
	.section	.nv.info._Z26sharedMemAccessWithStride1v,"",@"SHT_CUDA_INFO"
	.sectionflags	@""
	.align	4


	//----- nvinfo : EIATTR_CUDA_API_VERSION
	.align		4
        /*0000*/ 	.byte	0x04, 0x37
        /*0002*/ 	.short	(.L_55 - .L_54)
.L_54:
        /*0004*/ 	.word	0x00000082


	//----- nvinfo : EIATTR_SPARSE_MMA_MASK
	.align		4
.L_55:
        /*0008*/ 	.byte	0x03, 0x50
        /*000a*/ 	.short	0x0000


	//----- nvinfo : EIATTR_MAXREG_COUNT
	.align		4
        /*000c*/ 	.byte	0x03, 0x1b
        /*000e*/ 	.short	0x00ff


	//----- nvinfo : EIATTR_MERCURY_ISA_VERSION
	.align		4
        /*0010*/ 	.byte	0x03, 0x5f
        /*0012*/ 	.short	0x0101


	//----- nvinfo : EIATTR_VRC_CTA_INIT_COUNT
	.align		4
        /*0014*/ 	.byte	0x02, 0x4a
	.zero		1
	.zero		1


	//----- nvinfo : EIATTR_EXIT_INSTR_OFFSETS
	.align		4
        /*0018*/ 	.byte	0x04, 0x1c
        /*001a*/ 	.short	(.L_57 - .L_56)


	//   ....[0]....
.L_56:
        /*001c*/ 	.word	0x00000010


	//----- nvinfo : EIATTR_SW_WAR
	.align		4
.L_57:
        /*0020*/ 	.byte	0x04, 0x36
        /*0022*/ 	.short	(.L_59 - .L_58)
.L_58:
        /*0024*/ 	.word	0x00000008
.L_59:


//--------------------- .nv.callgraph             --------------------------
	.section	.nv.callgraph,"",@"SHT_CUDA_CALLGRAPH"
	.align	4
	.sectionentsize	8
	.align		4
        /*0000*/ 	.word	0x00000000
	.align		4
        /*0004*/ 	.word	0xffffffff
	.align		4
        /*0008*/ 	.word	0x00000000
	.align		4
        /*000c*/ 	.word	0xfffffffe
	.align		4
        /*0010*/ 	.word	0x00000000
	.align		4
        /*0014*/ 	.word	0xfffffffd
	.align		4
        /*0018*/ 	.word	0x00000000
	.align		4
        /*001c*/ 	.word	0xfffffffc


//--------------------- .text._Z27sharedMemAccessWithStride16v --------------------------
	.section	.text._Z27sharedMemAccessWithStride16v,"ax",@progbits
	.align	128
        .global         _Z27sharedMemAccessWithStride16v
        .type           _Z27sharedMemAccessWithStride16v,@function
        .size           _Z27sharedMemAccessWithStride16v,(.L_x_5 - _Z27sharedMemAccessWithStride16v)
        .other          _Z27sharedMemAccessWithStride16v,@"STO_CUDA_ENTRY STV_DEFAULT"
_Z27sharedMemAccessWithStride16v:
.text._Z27sharedMemAccessWithStride16v:
[----:B------:R-:W-:Y:S01]  /*0000*/  LDC R1, c[0x0][0x37c] ;  /* 0x0000df00ff017b82 */ /* 0x000fe20000000800 */
[----:B------:R-:W-:Y:S05]  /*0010*/  EXIT ;  /* 0x000000000000794d */ /* 0x000fea0003800000 */
.L_x_0:
[----:B------:R-:W-:-:S00]  /*0020*/  BRA `(.L_x_0) ;  /* 0xfffffffc00fc7947 */ /* 0x000fc0000383ffff */
[----:B------:R-:W-:-:S00]  /*0030*/  NOP ;  /* 0x0000000000007918 */ /* 0x000fc00000000000 */
        /* <DEDUP_REMOVED lines=12> */
.L_x_5:


//--------------------- .text._Z26sharedMemAccessWithStride8v --------------------------
	.section	.text._Z26sharedMemAccessWithStride8v,"ax",@progbits
	.align	128
        .global         _Z26sharedMemAccessWithStride8v
        .type           _Z26sharedMemAccessWithStride8v,@function
        .size           _Z26sharedMemAccessWithStride8v,(.L_x_6 - _Z26sharedMemAccessWithStride8v)
        .other          _Z26sharedMemAccessWithStride8v,@"STO_CUDA_ENTRY STV_DEFAULT"
_Z26sharedMemAccessWithStride8v:
.text._Z26sharedMemAccessWithStride8v:
[----:B------:R-:W-:Y:S01]  /*0000*/  LDC R1, c[0x0][0x37c] ;  /* 0x0000df00ff017b82 */ /* 0x000fe20000000800 */
[----:B------:R-:W-:Y:S05]  /*0010*/  EXIT ;  /* 0x000000000000794d */ /* 0x000fea0003800000 */
.L_x_1:
        /* <DEDUP_REMOVED lines=14> */
.L_x_6:


//--------------------- .text._Z26sharedMemAccessWithStride2v --------------------------
	.section	.text._Z26sharedMemAccessWithStride2v,"ax",@progbits
	.align	128
        .global         _Z26sharedMemAccessWithStride2v
        .type           _Z26sharedMemAccessWithStride2v,@function
        .size           _Z26sharedMemAccessWithStride2v,(.L_x_7 - _Z26sharedMemAccessWithStride2v)
        .other          _Z26sharedMemAccessWithStride2v,@"STO_CUDA_ENTRY STV_DEFAULT"
_Z26sharedMemAccessWithStride2v:
.text._Z26sharedMemAccessWithStride2v:
[----:B------:R-:W-:Y:S01]  /*0000*/  LDC R1, c[0x0][0x37c] ;  /* 0x0000df00ff017b82 */ /* 0x000fe20000000800 */
[----:B------:R-:W-:Y:S05]  /*0010*/  EXIT ;  /* 0x000000000000794d */ /* 0x000fea0003800000 */
.L_x_2:
        /* <DEDUP_REMOVED lines=14> */
.L_x_7:


//--------------------- .text._Z26sharedMemAccessWithStride3v --------------------------
	.section	.text._Z26sharedMemAccessWithStride3v,"ax",@progbits
	.align	128
        .global         _Z26sharedMemAccessWithStride3v
        .type           _Z26sharedMemAccessWithStride3v,@function
        .size           _Z26sharedMemAccessWithStride3v,(.L_x_8 - _Z26sharedMemAccessWithStride3v)
        .other          _Z26sharedMemAccessWithStride3v,@"STO_CUDA_ENTRY STV_DEFAULT"
_Z26sharedMemAccessWithStride3v:
.text._Z26sharedMemAccessWithStride3v:
[----:B------:R-:W-:Y:S01]  /*0000*/  LDC R1, c[0x0][0x37c] ;  /* 0x0000df00ff017b82 */ /* 0x000fe20000000800 */
[----:B------:R-:W-:Y:S05]  /*0010*/  EXIT ;  /* 0x000000000000794d */ /* 0x000fea0003800000 */
.L_x_3:
        /* <DEDUP_REMOVED lines=14> */
.L_x_8:


//--------------------- .text._Z26sharedMemAccessWithStride1v --------------------------
	.section	.text._Z26sharedMemAccessWithStride1v,"ax",@progbits
	.align	128
        .global         _Z26sharedMemAccessWithStride1v
        .type           _Z26sharedMemAccessWithStride1v,@function
        .size           _Z26sharedMemAccessWithStride1v,(.L_x_9 - _Z26sharedMemAccessWithStride1v)
        .other          _Z26sharedMemAccessWithStride1v,@"STO_CUDA_ENTRY STV_DEFAULT"
_Z26sharedMemAccessWithStride1v:
.text._Z26sharedMemAccessWithStride1v:
[----:B------:R-:W-:Y:S01]  /*0000*/  LDC R1, c[0x0][0x37c] ;  /* 0x0000df00ff017b82 */ /* 0x000fe20000000800 */
[----:B------:R-:W-:Y:S05]  /*0010*/  EXIT ;  /* 0x000000000000794d */ /* 0x000fea0003800000 */
.L_x_4:
        /* <DEDUP_REMOVED lines=14> */
.L_x_9:


//--------------------- .nv.shared.reserved.0     --------------------------
	.section	.nv.shared.reserved.0,"aw",@nobits
	.weak		__nv_reservedSMEM_offset_0_alias
	.size		__nv_reservedSMEM_offset_0_alias, 0, 64
	.other		__nv_reservedSMEM_offset_0_alias,@"STO_CUDA_RESERVED_SHARED STV_DEFAULT"
__nv_reservedSMEM_offset_0_alias:
	.zero		0
	.zero		64


//--------------------- .nv.constant0._Z27sharedMemAccessWithStride16v --------------------------
	.section	.nv.constant0._Z27sharedMemAccessWithStride16v,"a",@progbits
	.sectionflags	@""
	.align	4
.nv.constant0._Z27sharedMemAccessWithStride16v:
	.zero		896


//--------------------- .nv.constant0._Z26sharedMemAccessWithStride8v --------------------------
	.section	.nv.constant0._Z26sharedMemAccessWithStride8v,"a",@progbits
	.sectionflags	@""
	.align	4
.nv.constant0._Z26sharedMemAccessWithStride8v:
	.zero		896


//--------------------- .nv.constant0._Z26sharedMemAccessWithStride2v --------------------------
	.section	.nv.constant0._Z26sharedMemAccessWithStride2v,"a",@progbits
	.sectionflags	@""
	.align	4
.nv.constant0._Z26sharedMemAccessWithStride2v:
	.zero		896


//--------------------- .nv.constant0._Z26sharedMemAccessWithStride3v --------------------------
	.section	.nv.constant0._Z26sharedMemAccessWithStride3v,"a",@progbits
	.sectionflags	@""
	.align	4
.nv.constant0._Z26sharedMemAccessWithStride3v:
	.zero		896


//--------------------- .nv.constant0._Z26sharedMemAccessWithStride1v --------------------------
	.section	.nv.constant0._Z26sharedMemAccessWithStride1v,"a",@progbits
	.sectionflags	@""
	.align	4
.nv.constant0._Z26sharedMemAccessWithStride1v:
	.zero		896


//--------------------- SYMBOLS --------------------------

	.type		.nv.reservedSmem.offset0,@object
	.size		.nv.reservedSmem.offset0,0x4
